//
// Generated by NVIDIA NVVM Compiler
//
// Compiler Build ID: CL-36424714
// Cuda compilation tools, release 13.0, V13.0.88
// Based on NVVM 20.0.0
//

.version 9.0
.target sm_100
.address_size 64

	// .globl	_Z15layerNormKernelPfS_S_S_i

.visible .entry _Z15layerNormKernelPfS_S_S_i(
	.param .u64 .ptr .align 1 _Z15layerNormKernelPfS_S_S_i_param_0,
	.param .u64 .ptr .align 1 _Z15layerNormKernelPfS_S_S_i_param_1,
	.param .u64 .ptr .align 1 _Z15layerNormKernelPfS_S_S_i_param_2,
	.param .u64 .ptr .align 1 _Z15layerNormKernelPfS_S_S_i_param_3,
	.param .u32 _Z15layerNormKernelPfS_S_S_i_param_4
)
{
	.reg .pred 	%p<20>;
	.reg .b32 	%r<48>;
	.reg .b32 	%f<205>;
	.reg .b64 	%rd<40>;
	.reg .b64 	%fd<3>;

	ld.param.u64 	%rd17, [_Z15layerNormKernelPfS_S_S_i_param_0];
	ld.param.u64 	%rd14, [_Z15layerNormKernelPfS_S_S_i_param_1];
	ld.param.u64 	%rd15, [_Z15layerNormKernelPfS_S_S_i_param_2];
	ld.param.u64 	%rd16, [_Z15layerNormKernelPfS_S_S_i_param_3];
	ld.param.u32 	%r32, [_Z15layerNormKernelPfS_S_S_i_param_4];
	cvta.to.global.u64 	%rd1, %rd17;
	mov.u32 	%r33, %tid.x;
	mov.u32 	%r34, %ctaid.x;
	mov.u32 	%r35, %ntid.x;
	mad.lo.s32 	%r1, %r34, %r35, %r33;
	setp.ge.s32 	%p1, %r1, %r32;
	@%p1 bra 	$L__BB0_28;
	setp.lt.s32 	%p2, %r32, 1;
	mov.f32 	%f195, 0f00000000;
	@%p2 bra 	$L__BB0_14;
	and.b32  	%r2, %r32, 15;
	setp.lt.u32 	%p3, %r32, 16;
	mov.f32 	%f195, 0f00000000;
	mov.b32 	%r40, 0;
	@%p3 bra 	$L__BB0_5;
	and.b32  	%r40, %r32, 2147483632;
	neg.s32 	%r38, %r40;
	add.s64 	%rd36, %rd1, 32;
	mov.f32 	%f195, 0f00000000;
$L__BB0_4:
	.pragma "nounroll";
	ld.global.f32 	%f33, [%rd36+-32];
	add.f32 	%f34, %f195, %f33;
	ld.global.f32 	%f35, [%rd36+-28];
	add.f32 	%f36, %f34, %f35;
	ld.global.f32 	%f37, [%rd36+-24];
	add.f32 	%f38, %f36, %f37;
	ld.global.f32 	%f39, [%rd36+-20];
	add.f32 	%f40, %f38, %f39;
	ld.global.f32 	%f41, [%rd36+-16];
	add.f32 	%f42, %f40, %f41;
	ld.global.f32 	%f43, [%rd36+-12];
	add.f32 	%f44, %f42, %f43;
	ld.global.f32 	%f45, [%rd36+-8];
	add.f32 	%f46, %f44, %f45;
	ld.global.f32 	%f47, [%rd36+-4];
	add.f32 	%f48, %f46, %f47;
	ld.global.f32 	%f49, [%rd36];
	add.f32 	%f50, %f48, %f49;
	ld.global.f32 	%f51, [%rd36+4];
	add.f32 	%f52, %f50, %f51;
	ld.global.f32 	%f53, [%rd36+8];
	add.f32 	%f54, %f52, %f53;
	ld.global.f32 	%f55, [%rd36+12];
	add.f32 	%f56, %f54, %f55;
	ld.global.f32 	%f57, [%rd36+16];
	add.f32 	%f58, %f56, %f57;
	ld.global.f32 	%f59, [%rd36+20];
	add.f32 	%f60, %f58, %f59;
	ld.global.f32 	%f61, [%rd36+24];
	add.f32 	%f62, %f60, %f61;
	ld.global.f32 	%f63, [%rd36+28];
	add.f32 	%f195, %f62, %f63;
	add.s32 	%r38, %r38, 16;
	add.s64 	%rd36, %rd36, 64;
	setp.ne.s32 	%p4, %r38, 0;
	@%p4 bra 	$L__BB0_4;
$L__BB0_5:
	setp.eq.s32 	%p5, %r2, 0;
	@%p5 bra 	$L__BB0_14;
	and.b32  	%r8, %r32, 7;
	setp.lt.u32 	%p6, %r2, 8;
	@%p6 bra 	$L__BB0_8;
	mul.wide.u32 	%rd18, %r40, 4;
	add.s64 	%rd19, %rd1, %rd18;
	ld.global.f32 	%f65, [%rd19];
	add.f32 	%f66, %f195, %f65;
	ld.global.f32 	%f67, [%rd19+4];
	add.f32 	%f68, %f66, %f67;
	ld.global.f32 	%f69, [%rd19+8];
	add.f32 	%f70, %f68, %f69;
	ld.global.f32 	%f71, [%rd19+12];
	add.f32 	%f72, %f70, %f71;
	ld.global.f32 	%f73, [%rd19+16];
	add.f32 	%f74, %f72, %f73;
	ld.global.f32 	%f75, [%rd19+20];
	add.f32 	%f76, %f74, %f75;
	ld.global.f32 	%f77, [%rd19+24];
	add.f32 	%f78, %f76, %f77;
	ld.global.f32 	%f79, [%rd19+28];
	add.f32 	%f195, %f78, %f79;
	add.s32 	%r40, %r40, 8;
$L__BB0_8:
	setp.eq.s32 	%p7, %r8, 0;
	@%p7 bra 	$L__BB0_14;
	and.b32  	%r11, %r32, 3;
	setp.lt.u32 	%p8, %r8, 4;
	@%p8 bra 	$L__BB0_11;
	mul.wide.u32 	%rd20, %r40, 4;
	add.s64 	%rd21, %rd1, %rd20;
	ld.global.f32 	%f81, [%rd21];
	add.f32 	%f82, %f195, %f81;
	ld.global.f32 	%f83, [%rd21+4];
	add.f32 	%f84, %f82, %f83;
	ld.global.f32 	%f85, [%rd21+8];
	add.f32 	%f86, %f84, %f85;
	ld.global.f32 	%f87, [%rd21+12];
	add.f32 	%f195, %f86, %f87;
	add.s32 	%r40, %r40, 4;
$L__BB0_11:
	setp.eq.s32 	%p9, %r11, 0;
	@%p9 bra 	$L__BB0_14;
	mul.wide.u32 	%rd22, %r40, 4;
	add.s64 	%rd37, %rd1, %rd22;
	neg.s32 	%r42, %r11;
$L__BB0_13:
	.pragma "nounroll";
	ld.global.f32 	%f88, [%rd37];
	add.f32 	%f195, %f195, %f88;
	add.s64 	%rd37, %rd37, 4;
	add.s32 	%r42, %r42, 1;
	setp.ne.s32 	%p10, %r42, 0;
	@%p10 bra 	$L__BB0_13;
$L__BB0_14:
	setp.lt.s32 	%p11, %r32, 1;
	cvt.rn.f32.s32 	%f14, %r32;
	div.rn.f32 	%f15, %f195, %f14;
	mov.f32 	%f204, 0f00000000;
	@%p11 bra 	$L__BB0_27;
	and.b32  	%r17, %r32, 15;
	setp.lt.u32 	%p12, %r32, 16;
	mov.f32 	%f204, 0f00000000;
	mov.b32 	%r45, 0;
	@%p12 bra 	$L__BB0_18;
	and.b32  	%r45, %r32, 2147483632;
	neg.s32 	%r43, %r45;
	add.s64 	%rd38, %rd1, 32;
	mov.f32 	%f204, 0f00000000;
$L__BB0_17:
	.pragma "nounroll";
	ld.global.f32 	%f93, [%rd38+-32];
	sub.f32 	%f94, %f93, %f15;
	fma.rn.f32 	%f95, %f94, %f94, %f204;
	ld.global.f32 	%f96, [%rd38+-28];
	sub.f32 	%f97, %f96, %f15;
	fma.rn.f32 	%f98, %f97, %f97, %f95;
	ld.global.f32 	%f99, [%rd38+-24];
	sub.f32 	%f100, %f99, %f15;
	fma.rn.f32 	%f101, %f100, %f100, %f98;
	ld.global.f32 	%f102, [%rd38+-20];
	sub.f32 	%f103, %f102, %f15;
	fma.rn.f32 	%f104, %f103, %f103, %f101;
	ld.global.f32 	%f105, [%rd38+-16];
	sub.f32 	%f106, %f105, %f15;
	fma.rn.f32 	%f107, %f106, %f106, %f104;
	ld.global.f32 	%f108, [%rd38+-12];
	sub.f32 	%f109, %f108, %f15;
	fma.rn.f32 	%f110, %f109, %f109, %f107;
	ld.global.f32 	%f111, [%rd38+-8];
	sub.f32 	%f112, %f111, %f15;
	fma.rn.f32 	%f113, %f112, %f112, %f110;
	ld.global.f32 	%f114, [%rd38+-4];
	sub.f32 	%f115, %f114, %f15;
	fma.rn.f32 	%f116, %f115, %f115, %f113;
	ld.global.f32 	%f117, [%rd38];
	sub.f32 	%f118, %f117, %f15;
	fma.rn.f32 	%f119, %f118, %f118, %f116;
	ld.global.f32 	%f120, [%rd38+4];
	sub.f32 	%f121, %f120, %f15;
	fma.rn.f32 	%f122, %f121, %f121, %f119;
	ld.global.f32 	%f123, [%rd38+8];
	sub.f32 	%f124, %f123, %f15;
	fma.rn.f32 	%f125, %f124, %f124, %f122;
	ld.global.f32 	%f126, [%rd38+12];
	sub.f32 	%f127, %f126, %f15;
	fma.rn.f32 	%f128, %f127, %f127, %f125;
	ld.global.f32 	%f129, [%rd38+16];
	sub.f32 	%f130, %f129, %f15;
	fma.rn.f32 	%f131, %f130, %f130, %f128;
	ld.global.f32 	%f132, [%rd38+20];
	sub.f32 	%f133, %f132, %f15;
	fma.rn.f32 	%f134, %f133, %f133, %f131;
	ld.global.f32 	%f135, [%rd38+24];
	sub.f32 	%f136, %f135, %f15;
	fma.rn.f32 	%f137, %f136, %f136, %f134;
	ld.global.f32 	%f138, [%rd38+28];
	sub.f32 	%f139, %f138, %f15;
	fma.rn.f32 	%f204, %f139, %f139, %f137;
	add.s32 	%r43, %r43, 16;
	add.s64 	%rd38, %rd38, 64;
	setp.ne.s32 	%p13, %r43, 0;
	@%p13 bra 	$L__BB0_17;
$L__BB0_18:
	setp.eq.s32 	%p14, %r17, 0;
	@%p14 bra 	$L__BB0_27;
	and.b32  	%r23, %r32, 7;
	setp.lt.u32 	%p15, %r17, 8;
	@%p15 bra 	$L__BB0_21;
	mul.wide.u32 	%rd23, %r45, 4;
	add.s64 	%rd24, %rd1, %rd23;
	ld.global.f32 	%f141, [%rd24];
	sub.f32 	%f142, %f141, %f15;
	fma.rn.f32 	%f143, %f142, %f142, %f204;
	ld.global.f32 	%f144, [%rd24+4];
	sub.f32 	%f145, %f144, %f15;
	fma.rn.f32 	%f146, %f145, %f145, %f143;
	ld.global.f32 	%f147, [%rd24+8];
	sub.f32 	%f148, %f147, %f15;
	fma.rn.f32 	%f149, %f148, %f148, %f146;
	ld.global.f32 	%f150, [%rd24+12];
	sub.f32 	%f151, %f150, %f15;
	fma.rn.f32 	%f152, %f151, %f151, %f149;
	ld.global.f32 	%f153, [%rd24+16];
	sub.f32 	%f154, %f153, %f15;
	fma.rn.f32 	%f155, %f154, %f154, %f152;
	ld.global.f32 	%f156, [%rd24+20];
	sub.f32 	%f157, %f156, %f15;
	fma.rn.f32 	%f158, %f157, %f157, %f155;
	ld.global.f32 	%f159, [%rd24+24];
	sub.f32 	%f160, %f159, %f15;
	fma.rn.f32 	%f161, %f160, %f160, %f158;
	ld.global.f32 	%f162, [%rd24+28];
	sub.f32 	%f163, %f162, %f15;
	fma.rn.f32 	%f204, %f163, %f163, %f161;
	add.s32 	%r45, %r45, 8;
$L__BB0_21:
	setp.eq.s32 	%p16, %r23, 0;
	@%p16 bra 	$L__BB0_27;
	and.b32  	%r26, %r32, 3;
	setp.lt.u32 	%p17, %r23, 4;
	@%p17 bra 	$L__BB0_24;
	mul.wide.u32 	%rd25, %r45, 4;
	add.s64 	%rd26, %rd1, %rd25;
	ld.global.f32 	%f165, [%rd26];
	sub.f32 	%f166, %f165, %f15;
	fma.rn.f32 	%f167, %f166, %f166, %f204;
	ld.global.f32 	%f168, [%rd26+4];
	sub.f32 	%f169, %f168, %f15;
	fma.rn.f32 	%f170, %f169, %f169, %f167;
	ld.global.f32 	%f171, [%rd26+8];
	sub.f32 	%f172, %f171, %f15;
	fma.rn.f32 	%f173, %f172, %f172, %f170;
	ld.global.f32 	%f174, [%rd26+12];
	sub.f32 	%f175, %f174, %f15;
	fma.rn.f32 	%f204, %f175, %f175, %f173;
	add.s32 	%r45, %r45, 4;
$L__BB0_24:
	setp.eq.s32 	%p18, %r26, 0;
	@%p18 bra 	$L__BB0_27;
	mul.wide.u32 	%rd27, %r45, 4;
	add.s64 	%rd39, %rd1, %rd27;
	neg.s32 	%r47, %r26;
$L__BB0_26:
	.pragma "nounroll";
	ld.global.f32 	%f176, [%rd39];
	sub.f32 	%f177, %f176, %f15;
	fma.rn.f32 	%f204, %f177, %f177, %f204;
	add.s64 	%rd39, %rd39, 4;
	add.s32 	%r47, %r47, 1;
	setp.ne.s32 	%p19, %r47, 0;
	@%p19 bra 	$L__BB0_26;
$L__BB0_27:
	div.rn.f32 	%f178, %f204, %f14;
	mul.wide.s32 	%rd28, %r1, 4;
	add.s64 	%rd29, %rd1, %rd28;
	ld.global.f32 	%f179, [%rd29];
	sub.f32 	%f180, %f179, %f15;
	cvt.f64.f32 	%fd1, %f178;
	add.f64 	%fd2, %fd1, 0d3EE4F8B588E368F1;
	cvt.rn.f32.f64 	%f181, %fd2;
	sqrt.rn.f32 	%f182, %f181;
	div.rn.f32 	%f183, %f180, %f182;
	cvta.to.global.u64 	%rd30, %rd15;
	add.s64 	%rd31, %rd30, %rd28;
	ld.global.f32 	%f184, [%rd31];
	cvta.to.global.u64 	%rd32, %rd16;
	add.s64 	%rd33, %rd32, %rd28;
	ld.global.f32 	%f185, [%rd33];
	fma.rn.f32 	%f186, %f183, %f184, %f185;
	cvta.to.global.u64 	%rd34, %rd14;
	add.s64 	%rd35, %rd34, %rd28;
	st.global.f32 	[%rd35], %f186;
$L__BB0_28:
	ret;

}


// ===== COMPILED SASS (sm_100) =====

	.target	sm_100

	.elftype	@"ET_EXEC"


//--------------------- .note.nv.tkinfo           --------------------------
	.section	.note.nv.tkinfo,"",@"SHT_NOTE"
	.sectionflags	@"SHF_NOTE_NV_TKINFO"
	.tkinfo
        /*0018*/ 	.word	0x00000002
        /*0030*/ 	.string	""
        /*0030*/ 	.string	"ptxas"
        /*0030*/ 	.string	"Cuda compilation tools, release 13.0, V13.0.88"
        /*0030*/ 	.string	"Build cuda_13.0.r13.0/compiler.36424714_0"
        /*0030*/ 	.string	"-arch sm_100 -m 64 "



//--------------------- .note.nv.cuinfo           --------------------------
	.section	.note.nv.cuinfo,"",@"SHT_NOTE"
	.sectionflags	@"SHF_NOTE_NV_CUINFO"
        /*0018*/ 	.short	0x0002
        /*001a*/ 	.short	0x0064
        /*001c*/ 	.short	0x0082
	.zero		2


//--------------------- .nv.info                  --------------------------
	.section	.nv.info,"",@"SHT_CUDA_INFO"
	.align	4


	//----- nvinfo : EIATTR_REGCOUNT
	.align		4
        /*0000*/ 	.byte	0x04, 0x2f
        /*0002*/ 	.short	(.L_1 - .L_0)
	.align		4
.L_0:
        /*0004*/ 	.word	index@(_Z15layerNormKernelPfS_S_S_i)
        /*0008*/ 	.word	0x00000020


	//----- nvinfo : EIATTR_FRAME_SIZE
	.align		4
.L_1:
        /*000c*/ 	.byte	0x04, 0x11
        /*000e*/ 	.short	(.L_3 - .L_2)
	.align		4
.L_2:
        /*0010*/ 	.word	index@($__internal_1_$__cuda_sm3x_div_rn_noftz_f32_slowpath)
        /*0014*/ 	.word	0x00000000


	//----- nvinfo : EIATTR_FRAME_SIZE
	.align		4
.L_3:
        /*0018*/ 	.byte	0x04, 0x11
        /*001a*/ 	.short	(.L_5 - .L_4)
	.align		4
.L_4:
        /*001c*/ 	.word	index@($__internal_0_$__cuda_sm20_sqrt_rn_f32_slowpath)
        /*0020*/ 	.word	0x00000000


	//----- nvinfo : EIATTR_FRAME_SIZE
	.align		4
.L_5:
        /*0024*/ 	.byte	0x04, 0x11
        /*0026*/ 	.short	(.L_7 - .L_6)
	.align		4
.L_6:
        /*0028*/ 	.word	index@(_Z15layerNormKernelPfS_S_S_i)
        /*002c*/ 	.word	0x00000000


	//----- nvinfo : EIATTR_MIN_STACK_SIZE
	.align		4
.L_7:
        /*0030*/ 	.byte	0x04, 0x12
        /*0032*/ 	.short	(.L_9 - .L_8)
	.align		4
.L_8:
        /*0034*/ 	.word	index@(_Z15layerNormKernelPfS_S_S_i)
        /*0038*/ 	.word	0x00000000
.L_9:


//--------------------- .nv.compat                --------------------------
	.section	.nv.compat,"",@"SHT_CUDA_COMPAT_INFO"
	.align	4
        /*0000*/ 	.byte	0x02, 0x09, 0x00, 0x00, 0x02, 0x02, 0x01, 0x00, 0x02, 0x05, 0x05, 0x00, 0x03, 0x07, 0x01, 0x01
        /*0010*/ 	.byte	0x02, 0x03, 0x00, 0x00, 0x02, 0x06, 0x01, 0x00, 0x04, 0x0b, 0x08, 0x00, 0x01, 0x00, 0x00, 0x00
        /*0020*/ 	.byte	0x00, 0x00, 0x00, 0x00


//--------------------- .nv.info._Z15layerNormKernelPfS_S_S_i --------------------------
	.section	.nv.info._Z15layerNormKernelPfS_S_S_i,"",@"SHT_CUDA_INFO"
	.sectionflags	@""
	.align	4


	//----- nvinfo : EIATTR_CUDA_API_VERSION
	.align		4
        /*0000*/ 	.byte	0x04, 0x37
        /*0002*/ 	.short	(.L_11 - .L_10)
.L_10:
        /*0004*/ 	.word	0x00000082


	//----- nvinfo : EIATTR_KPARAM_INFO
	.align		4
.L_11:
        /*0008*/ 	.byte	0x04, 0x17
        /*000a*/ 	.short	(.L_13 - .L_12)
.L_12:
        /*000c*/ 	.word	0x00000000
        /*0010*/ 	.short	0x0004
        /*0012*/ 	.short	0x0020
        /*0014*/ 	.byte	0x00, 0xf0, 0x11, 0x00


	//----- nvinfo : EIATTR_KPARAM_INFO
	.align		4
.L_13:
        /*0018*/ 	.byte	0x04, 0x17
        /*001a*/ 	.short	(.L_15 - .L_14)
.L_14:
        /*001c*/ 	.word	0x00000000
        /*0020*/ 	.short	0x0003
        /*0022*/ 	.short	0x0018
        /*0024*/ 	.byte	0x00, 0xf5, 0x21, 0x00


	//----- nvinfo : EIATTR_KPARAM_INFO
	.align		4
.L_15:
        /*0028*/ 	.byte	0x04, 0x17
        /*002a*/ 	.short	(.L_17 - .L_16)
.L_16:
        /*002c*/ 	.word	0x00000000
        /*0030*/ 	.short	0x0002
        /*0032*/ 	.short	0x0010
        /*0034*/ 	.byte	0x00, 0xf5, 0x21, 0x00


	//----- nvinfo : EIATTR_KPARAM_INFO
	.align		4
.L_17:
        /*0038*/ 	.byte	0x04, 0x17
        /*003a*/ 	.short	(.L_19 - .L_18)
.L_18:
        /*003c*/ 	.word	0x00000000
        /*0040*/ 	.short	0x0001
        /*0042*/ 	.short	0x0008
        /*0044*/ 	.byte	0x00, 0xf5, 0x21, 0x00


	//----- nvinfo : EIATTR_KPARAM_INFO
	.align		4
.L_19:
        /*0048*/ 	.byte	0x04, 0x17
        /*004a*/ 	.short	(.L_21 - .L_20)
.L_20:
        /*004c*/ 	.word	0x00000000
        /*0050*/ 	.short	0x0000
        /*0052*/ 	.short	0x0000
        /*0054*/ 	.byte	0x00, 0xf5, 0x21, 0x00


	//----- nvinfo : EIATTR_SPARSE_MMA_MASK
	.align		4
.L_21:
        /*0058*/ 	.byte	0x03, 0x50
        /*005a*/ 	.short	0x0000


	//----- nvinfo : EIATTR_MAXREG_COUNT
	.align		4
        /*005c*/ 	.byte	0x03, 0x1b
        /*005e*/ 	.short	0x00ff


	//----- nvinfo : EIATTR_MERCURY_ISA_VERSION
	.align		4
        /*0060*/ 	.byte	0x03, 0x5f
        /*0062*/ 	.short	0x0101


	//----- nvinfo : EIATTR_VRC_CTA_INIT_COUNT
	.align		4
        /*0064*/ 	.byte	0x02, 0x4a
	.zero		1
	.zero		1


	//----- nvinfo : EIATTR_EXIT_INSTR_OFFSETS
	.align		4
        /*0068*/ 	.byte	0x04, 0x1c
        /*006a*/ 	.short	(.L_23 - .L_22)


	//   ....[0]....
.L_22:
        /*006c*/ 	.word	0x00000070


	//   ....[1]....
        /*0070*/ 	.word	0x00001460


	//----- nvinfo : EIATTR_CRS_STACK_SIZE
	.align		4
.L_23:
        /*0074*/ 	.byte	0x04, 0x1e
        /*0076*/ 	.short	(.L_25 - .L_24)
.L_24:
        /*0078*/ 	.word	0x00000000


	//----- nvinfo : EIATTR_CBANK_PARAM_SIZE
	.align		4
.L_25:
        /*007c*/ 	.byte	0x03, 0x19
        /*007e*/ 	.short	0x0024


	//----- nvinfo : EIATTR_PARAM_CBANK
	.align		4
        /*0080*/ 	.byte	0x04, 0x0a
        /*0082*/ 	.short	(.L_27 - .L_26)
	.align		4
.L_26:
        /*0084*/ 	.word	index@(.nv.constant0._Z15layerNormKernelPfS_S_S_i)
        /*0088*/ 	.short	0x0380
        /*008a*/ 	.short	0x0024


	//----- nvinfo : EIATTR_SW_WAR
	.align		4
.L_27:
        /*008c*/ 	.byte	0x04, 0x36
        /*008e*/ 	.short	(.L_29 - .L_28)
.L_28:
        /*0090*/ 	.word	0x00000008
.L_29:


//--------------------- .nv.callgraph             --------------------------
	.section	.nv.callgraph,"",@"SHT_CUDA_CALLGRAPH"
	.align	4
	.sectionentsize	8
	.align		4
        /*0000*/ 	.word	0x00000000
	.align		4
        /*0004*/ 	.word	0xffffffff
	.align		4
        /*0008*/ 	.word	0x00000000
	.align		4
        /*000c*/ 	.word	0xfffffffe
	.align		4
        /*0010*/ 	.word	0x00000000
	.align		4
        /*0014*/ 	.word	0xfffffffd
	.align		4
        /*0018*/ 	.word	0x00000000
	.align		4
        /*001c*/ 	.word	0xfffffffc


//--------------------- .text._Z15layerNormKernelPfS_S_S_i --------------------------
	.section	.text._Z15layerNormKernelPfS_S_S_i,"ax",@progbits
	.align	128
        .global         _Z15layerNormKernelPfS_S_S_i
        .type           _Z15layerNormKernelPfS_S_S_i,@function
        .size           _Z15layerNormKernelPfS_S_S_i,(.L_x_34 - _Z15layerNormKernelPfS_S_S_i)
        .other          _Z15layerNormKernelPfS_S_S_i,@"STO_CUDA_ENTRY STV_DEFAULT"
_Z15layerNormKernelPfS_S_S_i:
.text._Z15layerNormKernelPfS_S_S_i:
[----:B------:R-:W-:Y:S01]  /*0000*/  LDC R1, c[0x0][0x37c] ;  /* 0x0000df00ff017b82 */ /* 0x000fe20000000800 */
[----:B------:R-:W0:Y:S07]  /*0010*/  S2R R4, SR_TID.X ;  /* 0x0000000000047919 */ /* 0x000e2e0000002100 */
[----:B------:R-:W0:Y:S01]  /*0020*/  S2UR UR4, SR_CTAID.X ;  /* 0x00000000000479c3 */ /* 0x000e220000002500 */
[----:B------:R-:W1:Y:S07]  /*0030*/  LDCU UR9, c[0x0][0x3a0] ;  /* 0x00007400ff0977ac */ /* 0x000e6e0008000800 */
[----:B------:R-:W0:Y:S02]  /*0040*/  LDC R3, c[0x0][0x360] ;  /* 0x0000d800ff037b82 */ /* 0x000e240000000800 */
[----:B0-----:R-:W-:-:S05]  /*0050*/  IMAD R4, R3, UR4, R4 ;  /* 0x0000000403047c24 */ /* 0x001fca000f8e0204 */
[----:B-1----:R-:W-:-:S13]  /*0060*/  ISETP.GE.AND P0, PT, R4, UR9, PT ;  /* 0x0000000904007c0c */ /* 0x002fda000bf06270 */
[----:B------:R-:W-:Y:S05]  /*0070*/  @P0 EXIT ;  /* 0x000000000000094d */ /* 0x000fea0003800000 */
[----:B------:R-:W-:Y:S01]  /*0080*/  UISETP.GE.AND UP0, UPT, UR9, 0x1, UPT ;  /* 0x000000010900788c */ /* 0x000fe2000bf06270 */
[----:B------:R-:W-:Y:S01]  /*0090*/  HFMA2 R2, -RZ, RZ, 0, 0 ;  /* 0x00000000ff027431 */ /* 0x000fe200000001ff */
[----:B------:R-:W0:Y:S07]  /*00a0*/  LDCU.64 UR10, c[0x0][0x358] ;  /* 0x00006b00ff0a77ac */ /* 0x000e2e0008000a00 */
[----:B------:R-:W-:Y:S05]  /*00b0*/  BRA.U !UP0, `(.L_x_0) ;  /* 0x00000005089c7547 */ /* 0x000fea000b800000 */
[----:B------:R-:W-:Y:S01]  /*00c0*/  UISETP.GE.U32.AND UP2, UPT, UR9, 0x10, UPT ;  /* 0x000000100900788c */ /* 0x000fe2000bf46070 */
[----:B------:R-:W-:Y:S01]  /*00d0*/  MOV R2, RZ ;  /* 0x000000ff00027202 */ /* 0x000fe20000000f00 */
[----:B------:R-:W-:Y:S01]  /*00e0*/  ULOP3.LUT UR6, UR9, 0xf, URZ, 0xc0, !UPT ;  /* 0x0000000f09067892 */ /* 0x000fe2000f8ec0ff */
[----:B------:R-:W-:-:S03]  /*00f0*/  MOV R0, RZ ;  /* 0x000000ff00007202 */ /* 0x000fc60000000f00 */
[----:B------:R-:W-:-:S03]  /*0100*/  UISETP.NE.AND UP1, UPT, UR6, URZ, UPT ;  /* 0x000000ff0600728c */ /* 0x000fc6000bf25270 */
[----:B------:R-:W-:Y:S08]  /*0110*/  BRA.U !UP2, `(.L_x_1) ;  /* 0x000000010ab87547 */ /* 0x000ff0000b800000 */
[----:B------:R-:W1:Y:S01]  /*0120*/  LDCU.64 UR4, c[0x0][0x380] ;  /* 0x00007000ff0477ac */ /* 0x000e620008000a00 */
[----:B------:R-:W-:Y:S01]  /*0130*/  MOV R2, RZ ;  /* 0x000000ff00027202 */ /* 0x000fe20000000f00 */
[----:B------:R-:W-:-:S04]  /*0140*/  ULOP3.LUT UR7, UR9, 0x7ffffff0, URZ, 0xc0, !UPT ;  /* 0x7ffffff009077892 */ /* 0x000fc8000f8ec0ff */
[----:B------:R-:W-:Y:S02]  /*0150*/  UIADD3 UR8, UPT, UPT, -UR7, URZ, URZ ;  /* 0x000000ff07087290 */ /* 0x000fe4000fffe1ff */
[----:B------:R-:W-:Y:S01]  /*0160*/  MOV R0, UR7 ;  /* 0x0000000700007c02 */ /* 0x000fe20008000f00 */
[----:B-1----:R-:W-:-:S04]  /*0170*/  UIADD3 UR4, UP2, UPT, UR4, 0x20, URZ ;  /* 0x0000002004047890 */ /* 0x002fc8000ff5e0ff */
[----:B------:R-:W-:Y:S02]  /*0180*/  UIADD3.X UR5, UPT, UPT, URZ, UR5, URZ, UP2, !UPT ;  /* 0x00000005ff057290 */ /* 0x000fe400097fe4ff */
[----:B------:R-:W-:-:S04]  /*0190*/  MOV R6, UR4 ;  /* 0x0000000400067c02 */ /* 0x000fc80008000f00 */
[----:B------:R-:W-:-:S07]  /*01a0*/  MOV R7, UR5 ;  /* 0x0000000500077c02 */ /* 0x000fce0008000f00 */
.L_x_2:
[----:B0-----:R-:W2:Y:S04]  /*01b0*/  LDG.E R13, desc[UR10][R6.64+-0x20] ;  /* 0xffffe00a060d7981 */ /* 0x001ea8000c1e1900 */
[----:B------:R-:W3:Y:S04]  /*01c0*/  LDG.E R14, desc[UR10][R6.64+-0x1c] ;  /* 0xffffe40a060e7981 */ /* 0x000ee8000c1e1900 */
[----:B------:R-:W4:Y:S04]  /*01d0*/  LDG.E R16, desc[UR10][R6.64+-0x18] ;  /* 0xffffe80a06107981 */ /* 0x000f28000c1e1900 */
[----:B------:R-:W5:Y:S04]  /*01e0*/  LDG.E R18, desc[UR10][R6.64+-0x14] ;  /* 0xffffec0a06127981 */ /* 0x000f68000c1e1900 */
        /* <DEDUP_REMOVED lines=11> */
[----:B------:R0:W5:Y:S01]  /*02a0*/  LDG.E R3, desc[UR10][R6.64+0x1c] ;  /* 0x00001c0a06037981 */ /* 0x000162000c1e1900 */
[----:B------:R-:W-:-:S04]  /*02b0*/  UIADD3 UR8, UPT, UPT, UR8, 0x10, URZ ;  /* 0x0000001008087890 */ /* 0x000fc8000fffe0ff */
[----:B------:R-:W-:Y:S01]  /*02c0*/  UISETP.NE.AND UP2, UPT, UR8, URZ, UPT ;  /* 0x000000ff0800728c */ /* 0x000fe2000bf45270 */
[----:B0-----:R-:W-:-:S04]  /*02d0*/  IADD3 R6, P0, PT, R6, 0x40, RZ ;  /* 0x0000004006067810 */ /* 0x001fc80007f1e0ff */
[----:B------:R-:W-:Y:S01]  /*02e0*/  IADD3.X R7, PT, PT, RZ, R7, RZ, P0, !PT ;  /* 0x00000007ff077210 */ /* 0x000fe200007fe4ff */
[----:B--2---:R-:W-:-:S04]  /*02f0*/  FADD R13, R13, R2 ;  /* 0x000000020d0d7221 */ /* 0x004fc80000000000 */
[----:B---3--:R-:W-:-:S04]  /*0300*/  FADD R13, R13, R14 ;  /* 0x0000000e0d0d7221 */ /* 0x008fc80000000000 */
[----:B----4-:R-:W-:-:S04]  /*0310*/  FADD R13, R13, R16 ;  /* 0x000000100d0d7221 */ /* 0x010fc80000000000 */
[----:B-----5:R-:W-:-:S04]  /*0320*/  FADD R13, R13, R18 ;  /* 0x000000120d0d7221 */ /* 0x020fc80000000000 */
[----:B------:R-:W-:-:S04]  /*0330*/  FADD R13, R13, R20 ;  /* 0x000000140d0d7221 */ /* 0x000fc80000000000 */
        /* <DEDUP_REMOVED lines=10> */
[----:B------:R-:W-:Y:S01]  /*03e0*/  FADD R2, R8, R3 ;  /* 0x0000000308027221 */ /* 0x000fe20000000000 */
[----:B------:R-:W-:Y:S06]  /*03f0*/  BRA.U UP2, `(.L_x_2) ;  /* 0xfffffffd026c7547 */ /* 0x000fec000b83ffff */
.L_x_1:
[----:B------:R-:W-:Y:S05]  /*0400*/  BRA.U !UP1, `(.L_x_0) ;  /* 0x0000000109c87547 */ /* 0x000fea000b800000 */
[----:B------:R-:W-:Y:S02]  /*0410*/  UISETP.GE.U32.AND UP1, UPT, UR6, 0x8, UPT ;  /* 0x000000080600788c */ /* 0x000fe4000bf26070 */
[----:B------:R-:W-:-:S04]  /*0420*/  ULOP3.LUT UR5, UR9, 0x7, URZ, 0xc0, !UPT ;  /* 0x0000000709057892 */ /* 0x000fc8000f8ec0ff */
[----:B------:R-:W-:-:S03]  /*0430*/  UISETP.NE.AND UP2, UPT, UR5, URZ, UPT ;  /* 0x000000ff0500728c */ /* 0x000fc6000bf45270 */
[----:B------:R-:W-:Y:S08]  /*0440*/  BRA.U !UP1, `(.L_x_3) ;  /* 0x00000001094c7547 */ /* 0x000ff0000b800000 */
[----:B------:R-:W1:Y:S02]  /*0450*/  LDC.64 R6, c[0x0][0x380] ;  /* 0x0000e000ff067b82 */ /* 0x000e640000000a00 */
[----:B-1----:R-:W-:-:S05]  /*0460*/  IMAD.WIDE.U32 R6, R0, 0x4, R6 ;  /* 0x0000000400067825 */ /* 0x002fca00078e0006 */
[----:B0-----:R-:W2:Y:S04]  /*0470*/  LDG.E R3, desc[UR10][R6.64] ;  /* 0x0000000a06037981 */ /* 0x001ea8000c1e1900 */
[----:B------:R-:W3:Y:S04]  /*0480*/  LDG.E R8, desc[UR10][R6.64+0x4] ;  /* 0x0000040a06087981 */ /* 0x000ee8000c1e1900 */
[----:B------:R-:W4:Y:S04]  /*0490*/  LDG.E R10, desc[UR10][R6.64+0x8] ;  /* 0x0000080a060a7981 */ /* 0x000f28000c1e1900 */
[----:B------:R-:W5:Y:S04]  /*04a0*/  LDG.E R12, desc[UR10][R6.64+0xc] ;  /* 0x00000c0a060c7981 */ /* 0x000f68000c1e1900 */
[----:B------:R-:W5:Y:S04]  /*04b0*/  LDG.E R14, desc[UR10][R6.64+0x10] ;  /* 0x0000100a060e7981 */ /* 0x000f68000c1e1900 */
[----:B------:R-:W5:Y:S04]  /*04c0*/  LDG.E R16, desc[UR10][R6.64+0x14] ;  /* 0x0000140a06107981 */ /* 0x000f68000c1e1900 */
[----:B------:R-:W5:Y:S04]  /*04d0*/  LDG.E R18, desc[UR10][R6.64+0x18] ;  /* 0x0000180a06127981 */ /* 0x000f68000c1e1900 */
[----:B------:R-:W5:Y:S01]  /*04e0*/  LDG.E R20, desc[UR10][R6.64+0x1c] ;  /* 0x00001c0a06147981 */ /* 0x000f62000c1e1900 */
[----:B------:R-:W-:Y:S01]  /*04f0*/  IADD3 R0, PT, PT, R0, 0x8, RZ ;  /* 0x0000000800007810 */ /* 0x000fe20007ffe0ff */
[----:B--2---:R-:W-:-:S04]  /*0500*/  FADD R3, R2, R3 ;  /* 0x0000000302037221 */ /* 0x004fc80000000000 */
[----:B---3--:R-:W-:-:S04]  /*0510*/  FADD R3, R3, R8 ;  /* 0x0000000803037221 */ /* 0x008fc80000000000 */
[----:B----4-:R-:W-:-:S04]  /*0520*/  FADD R3, R3, R10 ;  /* 0x0000000a03037221 */ /* 0x010fc80000000000 */
[----:B-----5:R-:W-:-:S04]  /*0530*/  FADD R3, R3, R12 ;  /* 0x0000000c03037221 */ /* 0x020fc80000000000 */
[----:B------:R-:W-:-:S04]  /*0540*/  FADD R3, R3, R14 ;  /* 0x0000000e03037221 */ /* 0x000fc80000000000 */
[----:B------:R-:W-:-:S04]  /*0550*/  FADD R3, R3, R16 ;  /* 0x0000001003037221 */ /* 0x000fc80000000000 */
[----:B------:R-:W-:-:S04]  /*0560*/  FADD R3, R3, R18 ;  /* 0x0000001203037221 */ /* 0x000fc80000000000 */
[----:B------:R-:W-:-:S07]  /*0570*/  FADD R2, R3, R20 ;  /* 0x0000001403027221 */ /* 0x000fce0000000000 */
.L_x_3:
        /* <DEDUP_REMOVED lines=10> */
[----:B------:R-:W5:Y:S01]  /*0620*/  LDG.E R12, desc[UR10][R6.64+0xc] ;  /* 0x00000c0a060c7981 */ /* 0x000f62000c1e1900 */
[----:B------:R-:W-:Y:S01]  /*0630*/  IADD3 R0, PT, PT, R0, 0x4, RZ ;  /* 0x0000000400007810 */ /* 0x000fe20007ffe0ff */
[----:B--2---:R-:W-:-:S04]  /*0640*/  FADD R3, R2, R3 ;  /* 0x0000000302037221 */ /* 0x004fc80000000000 */
[----:B---3--:R-:W-:-:S04]  /*0650*/  FADD R3, R3, R8 ;  /* 0x0000000803037221 */ /* 0x008fc80000000000 */
[----:B----4-:R-:W-:-:S04]  /*0660*/  FADD R3, R3, R10 ;  /* 0x0000000a03037221 */ /* 0x010fc80000000000 */
[----:B-----5:R-:W-:-:S07]  /*0670*/  FADD R2, R3, R12 ;  /* 0x0000000c03027221 */ /* 0x020fce0000000000 */
.L_x_4:
[----:B------:R-:W-:Y:S05]  /*0680*/  BRA.U !UP2, `(.L_x_0) ;  /* 0x000000010a287547 */ /* 0x000fea000b800000 */
[----:B------:R-:W1:Y:S01]  /*0690*/  LDC.64 R6, c[0x0][0x380] ;  /* 0x0000e000ff067b82 */ /* 0x000e620000000a00 */
[----:B------:R-:W-:Y:S01]  /*06a0*/  UIADD3 UR4, UPT, UPT, -UR4, URZ, URZ ;  /* 0x000000ff04047290 */ /* 0x000fe2000fffe1ff */
[----:B-1----:R-:W-:-:S11]  /*06b0*/  IMAD.WIDE.U32 R6, R0, 0x4, R6 ;  /* 0x0000000400067825 */ /* 0x002fd600078e0006 */
.L_x_5:
[----:B0-----:R0:W2:Y:S01]  /*06c0*/  LDG.E R3, desc[UR10][R6.64] ;  /* 0x0000000a06037981 */ /* 0x0010a2000c1e1900 */
[----:B------:R-:W-:-:S04]  /*06d0*/  UIADD3 UR4, UPT, UPT, UR4, 0x1, URZ ;  /* 0x0000000104047890 */ /* 0x000fc8000fffe0ff */
[----:B------:R-:W-:Y:S01]  /*06e0*/  UISETP.NE.AND UP1, UPT, UR4, URZ, UPT ;  /* 0x000000ff0400728c */ /* 0x000fe2000bf25270 */
[----:B0-----:R-:W-:-:S04]  /*06f0*/  IADD3 R6, P0, PT, R6, 0x4, RZ ;  /* 0x0000000406067810 */ /* 0x001fc80007f1e0ff */
[----:B------:R-:W-:Y:S01]  /*0700*/  IADD3.X R7, PT, PT, RZ, R7, RZ, P0, !PT ;  /* 0x00000007ff077210 */ /* 0x000fe200007fe4ff */
[----:B--2---:R-:W-:-:S03]  /*0710*/  FADD R2, R3, R2 ;  /* 0x0000000203027221 */ /* 0x004fc60000000000 */
[----:B------:R-:W-:Y:S05]  /*0720*/  BRA.U UP1, `(.L_x_5) ;  /* 0xfffffffd01e47547 */ /* 0x000fea000b83ffff */
.L_x_0:
[----:B------:R-:W-:-:S04]  /*0730*/  I2FP.F32.S32 R5, UR9 ;  /* 0x0000000900057c45 */ /* 0x000fc80008201400 */
[----:B------:R-:W1:Y:S08]  /*0740*/  MUFU.RCP R0, R5 ;  /* 0x0000000500007308 */ /* 0x000e700000001000 */
[----:B------:R-:W2:Y:S01]  /*0750*/  FCHK P0, R2, R5 ;  /* 0x0000000502007302 */ /* 0x000ea20000000000 */
[----:B-1----:R-:W-:-:S04]  /*0760*/  FFMA R3, -R5, R0, 1 ;  /* 0x3f80000005037423 */ /* 0x002fc80000000100 */
[----:B------:R-:W-:-:S04]  /*0770*/  FFMA R0, R0, R3, R0 ;  /* 0x0000000300007223 */ /* 0x000fc80000000000 */
[----:B------:R-:W-:-:S04]  /*0780*/  FFMA R3, R0, R2, RZ ;  /* 0x0000000200037223 */ /* 0x000fc800000000ff */
[----:B------:R-:W-:-:S04]  /*0790*/  FFMA R6, -R5, R3, R2 ;  /* 0x0000000305067223 */ /* 0x000fc80000000102 */
[----:B------:R-:W-:Y:S01]  /*07a0*/  FFMA R6, R0, R6, R3 ;  /* 0x0000000600067223 */ /* 0x000fe20000000003 */
[----:B--2---:R-:W-:Y:S06]  /*07b0*/  @!P0 BRA `(.L_x_6) ;  /* 0x0000000000148947 */ /* 0x004fec0003800000 */
[----:B------:R-:W-:Y:S02]  /*07c0*/  MOV R0, R2 ;  /* 0x0000000200007202 */ /* 0x000fe40000000f00 */
[----:B------:R-:W-:Y:S02]  /*07d0*/  MOV R3, R5 ;  /* 0x0000000500037202 */ /* 0x000fe40000000f00 */
[----:B------:R-:W-:-:S07]  /*07e0*/  MOV R2, 0x800 ;  /* 0x0000080000027802 */ /* 0x000fce0000000f00 */
[----:B0-----:R-:W-:Y:S05]  /*07f0*/  CALL.REL.NOINC `($__internal_1_$__cuda_sm3x_div_rn_noftz_f32_slowpath) ;  /* 0x0000000c00787944 */ /* 0x001fea0003c00000 */
[----:B------:R-:W-:-:S07]  /*0800*/  MOV R6, R0 ;  /* 0x0000000000067202 */ /* 0x000fce0000000f00 */
.L_x_6:
[----:B------:R-:W-:Y:S01]  /*0810*/  HFMA2 R8, -RZ, RZ, 0, 0 ;  /* 0x00000000ff087431 */ /* 0x000fe200000001ff */
[----:B------:R-:W-:Y:S06]  /*0820*/  BRA.U !UP0, `(.L_x_7) ;  /* 0x00000009081c7547 */ /* 0x000fec000b800000 */
[----:B------:R-:W1:Y:S01]  /*0830*/  LDCU UR4, c[0x0][0x3a0] ;  /* 0x00007400ff0477ac */ /* 0x000e620008000800 */
[----:B------:R-:W-:Y:S02]  /*0840*/  MOV R8, RZ ;  /* 0x000000ff00087202 */ /* 0x000fe40000000f00 */
[----:B------:R-:W-:Y:S01]  /*0850*/  MOV R0, RZ ;  /* 0x000000ff00007202 */ /* 0x000fe20000000f00 */
[----:B-1----:R-:W-:Y:S02]  /*0860*/  UISETP.GE.U32.AND UP1, UPT, UR4, 0x10, UPT ;  /* 0x000000100400788c */ /* 0x002fe4000bf26070 */
[----:B------:R-:W-:-:S04]  /*0870*/  ULOP3.LUT UR8, UR4, 0xf, URZ, 0xc0, !UPT ;  /* 0x0000000f04087892 */ /* 0x000fc8000f8ec0ff */
        /* <DEDUP_REMOVED lines=11> */
.L_x_9:
        /* <DEDUP_REMOVED lines=20> */
[----:B--2---:R-:W-:-:S04]  /*0a70*/  FADD R10, R10, -R6 ;  /* 0x800000060a0a7221 */ /* 0x004fc80000000000 */
[----:B------:R-:W-:Y:S01]  /*0a80*/  FFMA R8, R10, R10, R8 ;  /* 0x0000000a0a087223 */ /* 0x000fe20000000008 */
[--C-:B---3--:R-:W-:Y:S01]  /*0a90*/  FADD R12, R12, -R6.reuse ;  /* 0x800000060c0c7221 */ /* 0x108fe20000000000 */
[----:B----4-:R-:W-:-:S03]  /*0aa0*/  FADD R14, R14, -R6 ;  /* 0x800000060e0e7221 */ /* 0x010fc60000000000 */
[----:B------:R-:W-:Y:S01]  /*0ab0*/  FFMA R8, R12, R12, R8 ;  /* 0x0000000c0c087223 */ /* 0x000fe20000000008 */
[----:B-----5:R-:W-:-:S03]  /*0ac0*/  FADD R16, R16, -R6 ;  /* 0x8000000610107221 */ /* 0x020fc60000000000 */
[----:B------:R-:W-:Y:S01]  /*0ad0*/  FFMA R8, R14, R14, R8 ;  /* 0x0000000e0e087223 */ /* 0x000fe20000000008 */
[----:B------:R-:W-:-:S03]  /*0ae0*/  FADD R29, R29, -R6 ;  /* 0x800000061d1d7221 */ /* 0x000fc60000000000 */
        /* <DEDUP_REMOVED lines=22> */
[----:B------:R-:W-:-:S04]  /*0c50*/  FFMA R8, R11, R11, R8 ;  /* 0x0000000b0b087223 */ /* 0x000fc80000000008 */
[----:B------:R-:W-:Y:S01]  /*0c60*/  FFMA R8, R7, R7, R8 ;  /* 0x0000000707087223 */ /* 0x000fe20000000008 */
[----:B------:R-:W-:Y:S06]  /*0c70*/  BRA.U UP1, `(.L_x_9) ;  /* 0xfffffffd012c7547 */ /* 0x000fec000b83ffff */
.L_x_8:
        /* <DEDUP_REMOVED lines=14> */
[----:B------:R0:W5:Y:S01]  /*0d60*/  LDG.E R21, desc[UR10][R2.64+0x1c] ;  /* 0x00001c0a02157981 */ /* 0x000162000c1e1900 */
[----:B------:R-:W-:Y:S01]  /*0d70*/  IADD3 R0, PT, PT, R0, 0x8, RZ ;  /* 0x0000000800007810 */ /* 0x000fe20007ffe0ff */
[----:B--2---:R-:W-:-:S04]  /*0d80*/  FADD R7, R7, -R6 ;  /* 0x8000000607077221 */ /* 0x004fc80000000000 */
[----:B------:R-:W-:Y:S01]  /*0d90*/  FFMA R7, R7, R7, R8 ;  /* 0x0000000707077223 */ /* 0x000fe20000000008 */
[----:B---3--:R-:W-:-:S04]  /*0da0*/  FADD R8, R9, -R6 ;  /* 0x8000000609087221 */ /* 0x008fc80000000000 */
[----:B------:R-:W-:Y:S01]  /*0db0*/  FFMA R7, R8, R8, R7 ;  /* 0x0000000808077223 */ /* 0x000fe20000000007 */
[----:B----4-:R-:W-:-:S04]  /*0dc0*/  FADD R8, R11, -R6 ;  /* 0x800000060b087221 */ /* 0x010fc80000000000 */
[----:B------:R-:W-:Y:S01]  /*0dd0*/  FFMA R7, R8, R8, R7 ;  /* 0x0000000808077223 */ /* 0x000fe20000000007 */
[----:B-----5:R-:W-:-:S04]  /*0de0*/  FADD R8, R13, -R6 ;  /* 0x800000060d087221 */ /* 0x020fc80000000000 */
[----:B------:R-:W-:Y:S01]  /*0df0*/  FFMA R7, R8, R8, R7 ;  /* 0x0000000808077223 */ /* 0x000fe20000000007 */
[--C-:B------:R-:W-:Y:S01]  /*0e00*/  FADD R8, R15, -R6.reuse ;  /* 0x800000060f087221 */ /* 0x100fe20000000000 */
[----:B0-----:R-:W-:-:S03]  /*0e10*/  FADD R2, R17, -R6 ;  /* 0x8000000611027221 */ /* 0x001fc60000000000 */
[----:B------:R-:W-:Y:S01]  /*0e20*/  FFMA R7, R8, R8, R7 ;  /* 0x0000000808077223 */ /* 0x000fe20000000007 */
[----:B------:R-:W-:-:S03]  /*0e30*/  FADD R8, R19, -R6 ;  /* 0x8000000613087221 */ /* 0x000fc60000000000 */
[----:B------:R-:W-:Y:S01]  /*0e40*/  FFMA R7, R2, R2, R7 ;  /* 0x0000000202077223 */ /* 0x000fe20000000007 */
[----:B------:R-:W-:-:S03]  /*0e50*/  FADD R2, R21, -R6 ;  /* 0x8000000615027221 */ /* 0x000fc60000000000 */
[----:B------:R-:W-:-:S04]  /*0e60*/  FFMA R7, R8, R8, R7 ;  /* 0x0000000808077223 */ /* 0x000fc80000000007 */
[----:B------:R-:W-:-:S07]  /*0e70*/  FFMA R8, R2, R2, R7 ;  /* 0x0000000202087223 */ /* 0x000fce0000000007 */
.L_x_10:
        /* <DEDUP_REMOVED lines=12> */
[----:B--2---:R-:W-:-:S04]  /*0f40*/  FADD R7, R7, -R6 ;  /* 0x8000000607077221 */ /* 0x004fc80000000000 */
[----:B------:R-:W-:Y:S01]  /*0f50*/  FFMA R7, R7, R7, R8 ;  /* 0x0000000707077223 */ /* 0x000fe20000000008 */
[--C-:B---3--:R-:W-:Y:S01]  /*0f60*/  FADD R8, R9, -R6.reuse ;  /* 0x8000000609087221 */ /* 0x108fe20000000000 */
[----:B----4-:R-:W-:-:S03]  /*0f70*/  FADD R10, R11, -R6 ;  /* 0x800000060b0a7221 */ /* 0x010fc60000000000 */
[----:B------:R-:W-:Y:S01]  /*0f80*/  FFMA R7, R8, R8, R7 ;  /* 0x0000000808077223 */ /* 0x000fe20000000007 */
[----:B-----5:R-:W-:-:S03]  /*0f90*/  FADD R8, R13, -R6 ;  /* 0x800000060d087221 */ /* 0x020fc60000000000 */
[----:B------:R-:W-:-:S04]  /*0fa0*/  FFMA R7, R10, R10, R7 ;  /* 0x0000000a0a077223 */ /* 0x000fc80000000007 */
[----:B------:R-:W-:-:S07]  /*0fb0*/  FFMA R8, R8, R8, R7 ;  /* 0x0000000808087223 */ /* 0x000fce0000000007 */
.L_x_11:
[----:B------:R-:W-:Y:S05]  /*0fc0*/  BRA.U !UP1, `(.L_x_7) ;  /* 0x0000000109347547 */ /* 0x000fea000b800000 */
[----:B------:R-:W1:Y:S01]  /*0fd0*/  LDC.64 R2, c[0x0][0x380] ;  /* 0x0000e000ff027b82 */ /* 0x000e620000000a00 */
[----:B------:R-:W-:Y:S01]  /*0fe0*/  UIADD3 UR4, UPT, UPT, -UR4, URZ, URZ ;  /* 0x000000ff04047290 */ /* 0x000fe2000fffe1ff */
[----:B-1----:R-:W-:-:S05]  /*0ff0*/  IMAD.WIDE.U32 R2, R0, 0x4, R2 ;  /* 0x0000000400027825 */ /* 0x002fca00078e0002 */
[----:B------:R-:W-:-:S07]  /*1000*/  MOV R9, R3 ;  /* 0x0000000300097202 */ /* 0x000fce0000000f00 */
.L_x_12:
[----:B------:R-:W-:-:S06]  /*1010*/  MOV R3, R9 ;  /* 0x0000000900037202 */ /* 0x000fcc0000000f00 */
[----:B0-----:R0:W2:Y:S01]  /*1020*/  LDG.E R3, desc[UR10][R2.64] ;  /* 0x0000000a02037981 */ /* 0x0010a2000c1e1900 */
[----:B------:R-:W-:-:S04]  /*1030*/  UIADD3 UR4, UPT, UPT, UR4, 0x1, URZ ;  /* 0x0000000104047890 */ /* 0x000fc8000fffe0ff */
[----:B------:R-:W-:Y:S01]  /*1040*/  UISETP.NE.AND UP0, UPT, UR4, URZ, UPT ;  /* 0x000000ff0400728c */ /* 0x000fe2000bf05270 */
[----:B0-----:R-:W-:-:S04]  /*1050*/  IADD3 R2, P0, PT, R2, 0x4, RZ ;  /* 0x0000000402027810 */ /* 0x001fc80007f1e0ff */
[----:B------:R-:W-:Y:S01]  /*1060*/  IADD3.X R9, PT, PT, RZ, R9, RZ, P0, !PT ;  /* 0x00000009ff097210 */ /* 0x000fe200007fe4ff */
[----:B--2---:R-:W-:-:S04]  /*1070*/  FADD R7, R3, -R6 ;  /* 0x8000000603077221 */ /* 0x004fc80000000000 */
[----:B------:R-:W-:Y:S01]  /*1080*/  FFMA R8, R7, R7, R8 ;  /* 0x0000000707087223 */ /* 0x000fe20000000008 */
[----:B------:R-:W-:Y:S06]  /*1090*/  BRA.U UP0, `(.L_x_12) ;  /* 0xfffffffd00dc7547 */ /* 0x000fec000b83ffff */
.L_x_7:
[----:B------:R-:W1:Y:S01]  /*10a0*/  MUFU.RCP R0, R5 ;  /* 0x0000000500007308 */ /* 0x000e620000001000 */
[----:B------:R-:W-:Y:S07]  /*10b0*/  BSSY.RECONVERGENT B0, `(.L_x_13) ;  /* 0x000000d000007945 */ /* 0x000fee0003800200 */
        /* <DEDUP_REMOVED lines=12> */
.L_x_14:
[----:B0-----:R-:W-:Y:S05]  /*1180*/  BSYNC.RECONVERGENT B0 ;  /* 0x0000000000007941 */ /* 0x001fea0003800200 */
.L_x_13:
[----:B------:R-:W0:Y:S02]  /*1190*/  LDC.64 R8, c[0x0][0x380] ;  /* 0x0000e000ff087b82 */ /* 0x000e240000000a00 */
[----:B0-----:R-:W-:-:S06]  /*11a0*/  IMAD.WIDE R8, R4, 0x4, R8 ;  /* 0x0000000404087825 */ /* 0x001fcc00078e0208 */
[----:B------:R-:W2:Y:S01]  /*11b0*/  LDG.E R9, desc[UR10][R8.64] ;  /* 0x0000000a08097981 */ /* 0x000ea2000c1e1900 */
[----:B------:R-:W0:Y:S01]  /*11c0*/  F2F.F64.F32 R2, R3 ;  /* 0x0000000300027310 */ /* 0x000e220000201800 */
[----:B------:R-:W-:Y:S01]  /*11d0*/  UMOV UR4, 0x88e368f1 ;  /* 0x88e368f100047882 */ /* 0x000fe20000000000 */
[----:B------:R-:W-:Y:S01]  /*11e0*/  UMOV UR5, 0x3ee4f8b5 ;  /* 0x3ee4f8b500057882 */ /* 0x000fe20000000000 */
[----:B------:R-:W-:Y:S01]  /*11f0*/  BSSY.RECONVERGENT B0, `(.L_x_15) ;  /* 0x000000f000007945 */ /* 0x000fe20003800200 */
[----:B0-----:R-:W-:-:S10]  /*1200*/  DADD R10, R2, UR4 ;  /* 0x00000004020a7e29 */ /* 0x001fd40008000000 */
[----:B------:R-:W0:Y:S02]  /*1210*/  F2F.F32.F64 R10, R10 ;  /* 0x0000000a000a7310 */ /* 0x000e240000301000 */
[----:B0-----:R-:W-:-:S06]  /*1220*/  IADD3 R0, PT, PT, R10, -0xd000000, RZ ;  /* 0xf30000000a007810 */ /* 0x001fcc0007ffe0ff */
[----:B------:R0:W1:Y:S01]  /*1230*/  MUFU.RSQ R5, R10 ;  /* 0x0000000a00057308 */ /* 0x0000620000001400 */
[----:B------:R-:W-:Y:S01]  /*1240*/  ISETP.GT.U32.AND P0, PT, R0, 0x727fffff, PT ;  /* 0x727fffff0000780c */ /* 0x000fe20003f04070 */
[----:B--2---:R-:W-:-:S12]  /*1250*/  FADD R2, R9, -R6 ;  /* 0x8000000609027221 */ /* 0x004fd80000000000 */
[----:B01----:R-:W-:Y:S05]  /*1260*/  @!P0 BRA `(.L_x_16) ;  /* 0x00000000000c8947 */ /* 0x003fea0003800000 */
[----:B------:R-:W-:-:S07]  /*1270*/  MOV R9, 0x1290 ;  /* 0x0000129000097802 */ /* 0x000fce0000000f00 */
[----:B------:R-:W-:Y:S05]  /*1280*/  CALL.REL.NOINC `($__internal_0_$__cuda_sm20_sqrt_rn_f32_slowpath) ;  /* 0x0000000000787944 */ /* 0x000fea0003c00000 */
[----:B------:R-:W-:Y:S05]  /*1290*/  BRA `(.L_x_17) ;  /* 0x0000000000107947 */ /* 0x000fea0003800000 */
.L_x_16:
[----:B------:R-:W-:Y:S01]  /*12a0*/  FMUL.FTZ R3, R10, R5 ;  /* 0x000000050a037220 */ /* 0x000fe20000410000 */
[----:B------:R-:W-:-:S03]  /*12b0*/  FMUL.FTZ R5, R5, 0.5 ;  /* 0x3f00000005057820 */ /* 0x000fc60000410000 */
[----:B------:R-:W-:-:S04]  /*12c0*/  FFMA R0, -R3, R3, R10 ;  /* 0x0000000303007223 */ /* 0x000fc8000000010a */
[----:B------:R-:W-:-:S07]  /*12d0*/  FFMA R3, R0, R5, R3 ;  /* 0x0000000500037223 */ /* 0x000fce0000000003 */
.L_x_17:
[----:B------:R-:W-:Y:S05]  /*12e0*/  BSYNC.RECONVERGENT B0 ;  /* 0x0000000000007941 */ /* 0x000fea0003800200 */
.L_x_15:
[----:B------:R-:W0:Y:S01]  /*12f0*/  MUFU.RCP R0, R3 ;  /* 0x0000000300007308 */ /* 0x000e220000001000 */
[----:B------:R-:W-:Y:S07]  /*1300*/  BSSY.RECONVERGENT B0, `(.L_x_18) ;  /* 0x000000b000007945 */ /* 0x000fee0003800200 */
[----:B------:R-:W1:Y:S01]  /*1310*/  FCHK P0, R2, R3 ;  /* 0x0000000302007302 */ /* 0x000e620000000000 */
[----:B0-----:R-:W-:-:S04]  /*1320*/  FFMA R5, R0, -R3, 1 ;  /* 0x3f80000000057423 */ /* 0x001fc80000000803 */
[----:B------:R-:W-:-:S04]  /*1330*/  FFMA R5, R0, R5, R0 ;  /* 0x0000000500057223 */ /* 0x000fc80000000000 */
[----:B------:R-:W-:-:S04]  /*1340*/  FFMA R0, R2, R5, RZ ;  /* 0x0000000502007223 */ /* 0x000fc800000000ff */
[----:B------:R-:W-:-:S04]  /*1350*/  FFMA R6, R0, -R3, R2 ;  /* 0x8000000300067223 */ /* 0x000fc80000000002 */
[----:B------:R-:W-:Y:S01]  /*1360*/  FFMA R0, R5, R6, R0 ;  /* 0x0000000605007223 */ /* 0x000fe20000000000 */
[----:B-1----:R-:W-:Y:S06]  /*1370*/  @!P0 BRA `(.L_x_19) ;  /* 0x00000000000c8947 */ /* 0x002fec0003800000 */
[----:B------:R-:W-:Y:S02]  /*1380*/  MOV R0, R2 ;  /* 0x0000000200007202 */ /* 0x000fe40000000f00 */
[----:B------:R-:W-:-:S07]  /*1390*/  MOV R2, 0x13b0 ;  /* 0x000013b000027802 */ /* 0x000fce0000000f00 */
[----:B------:R-:W-:Y:S05]  /*13a0*/  CALL.REL.NOINC `($__internal_1_$__cuda_sm3x_div_rn_noftz_f32_slowpath) ;  /* 0x00000000008c7944 */ /* 0x000fea0003c00000 */
.L_x_19:
[----:B------:R-:W-:Y:S05]  /*13b0*/  BSYNC.RECONVERGENT B0 ;  /* 0x0000000000007941 */ /* 0x000fea0003800200 */
.L_x_18:
[----:B------:R-:W0:Y:S08]  /*13c0*/  LDC.64 R2, c[0x0][0x390] ;  /* 0x0000e400ff027b82 */ /* 0x000e300000000a00 */
[----:B------:R-:W1:Y:S08]  /*13d0*/  LDC.64 R6, c[0x0][0x398] ;  /* 0x0000e600ff067b82 */ /* 0x000e700000000a00 */
[----:B------:R-:W2:Y:S01]  /*13e0*/  LDC.64 R8, c[0x0][0x388] ;  /* 0x0000e200ff087b82 */ /* 0x000ea20000000a00 */
[----:B0-----:R-:W-:-:S06]  /*13f0*/  IMAD.WIDE R2, R4, 0x4, R2 ;  /* 0x0000000404027825 */ /* 0x001fcc00078e0202 */
[----:B------:R-:W3:Y:S01]  /*1400*/  LDG.E R3, desc[UR10][R2.64] ;  /* 0x0000000a02037981 */ /* 0x000ee2000c1e1900 */
[----:B-1----:R-:W-:-:S06]  /*1410*/  IMAD.WIDE R6, R4, 0x4, R6 ;  /* 0x0000000404067825 */ /* 0x002fcc00078e0206 */
[----:B------:R-:W3:Y:S01]  /*1420*/  LDG.E R6, desc[UR10][R6.64] ;  /* 0x0000000a06067981 */ /* 0x000ee2000c1e1900 */
[----:B--2---:R-:W-:-:S04]  /*1430*/  IMAD.WIDE R4, R4, 0x4, R8 ;  /* 0x0000000404047825 */ /* 0x004fc800078e0208 */
[----:B---3--:R-:W-:-:S05]  /*1440*/  FFMA R9, R3, R0, R6 ;  /* 0x0000000003097223 */ /* 0x008fca0000000006 */
[----:B------:R-:W-:Y:S01]  /*1450*/  STG.E desc[UR10][R4.64], R9 ;  /* 0x0000000904007986 */ /* 0x000fe2000c10190a */
[----:B------:R-:W-:Y:S05]  /*1460*/  EXIT ;  /* 0x000000000000794d */ /* 0x000fea0003800000 */
        .weak           $__internal_0_$__cuda_sm20_sqrt_rn_f32_slowpath
        .type           $__internal_0_$__cuda_sm20_sqrt_rn_f32_slowpath,@function
        .size           $__internal_0_$__cuda_sm20_sqrt_rn_f32_slowpath,($__internal_1_$__cuda_sm3x_div_rn_noftz_f32_slowpath - $__internal_0_$__cuda_sm20_sqrt_rn_f32_slowpath)
$__internal_0_$__cuda_sm20_sqrt_rn_f32_slowpath:
[----:B------:R-:W-:-:S13]  /*1470*/  LOP3.LUT P0, RZ, R10, 0x7fffffff, RZ, 0xc0, !PT ;  /* 0x7fffffff0aff7812 */ /* 0x000fda000780c0ff */
[----:B------:R-:W-:Y:S01]  /*1480*/  @!P0 MOV R3, R10 ;  /* 0x0000000a00038202 */ /* 0x000fe20000000f00 */
[----:B------:R-:W-:Y:S06]  /*1490*/  @!P0 BRA `(.L_x_20) ;  /* 0x0000000000448947 */ /* 0x000fec0003800000 */
[----:B------:R-:W-:Y:S02]  /*14a0*/  FSETP.GEU.FTZ.AND P0, PT, R10, RZ, PT ;  /* 0x000000ff0a00720b */ /* 0x000fe40003f1e000 */
[----:B------:R-:W-:-:S11]  /*14b0*/  MOV R0, R10 ;  /* 0x0000000a00007202 */ /* 0x000fd60000000f00 */
[----:B------:R-:W-:Y:S01]  /*14c0*/  @!P0 MOV R3, 0x7fffffff ;  /* 0x7fffffff00038802 */ /* 0x000fe20000000f00 */
[----:B------:R-:W-:Y:S06]  /*14d0*/  @!P0 BRA `(.L_x_20) ;  /* 0x0000000000348947 */ /* 0x000fec0003800000 */
[----:B------:R-:W-:-:S13]  /*14e0*/  FSETP.GTU.FTZ.AND P0, PT, |R0|, +INF , PT ;  /* 0x7f8000000000780b */ /* 0x000fda0003f1c200 */
[----:B------:R-:W-:Y:S01]  /*14f0*/  @P0 FADD.FTZ R3, R0, 1 ;  /* 0x3f80000000030421 */ /* 0x000fe20000010000 */
[----:B------:R-:W-:Y:S06]  /*1500*/  @P0 BRA `(.L_x_20) ;  /* 0x0000000000280947 */ /* 0x000fec0003800000 */
[----:B------:R-:W-:-:S13]  /*1510*/  FSETP.NEU.FTZ.AND P0, PT, |R0|, +INF , PT ;  /* 0x7f8000000000780b */ /* 0x000fda0003f1d200 */
[----:B------:R-:W-:-:S04]  /*1520*/  @P0 FFMA R5, R0, 1.84467440737095516160e+19, RZ ;  /* 0x5f80000000050823 */ /* 0x000fc800000000ff */
[----:B------:R-:W0:Y:S02]  /*1530*/  @P0 MUFU.RSQ R6, R5 ;  /* 0x0000000500060308 */ /* 0x000e240000001400 */
[----:B0-----:R-:W-:Y:S01]  /*1540*/  @P0 FMUL.FTZ R8, R5, R6 ;  /* 0x0000000605080220 */ /* 0x001fe20000410000 */
[----:B------:R-:W-:-:S03]  /*1550*/  @P0 FMUL.FTZ R6, R6, 0.5 ;  /* 0x3f00000006060820 */ /* 0x000fc60000410000 */
[----:B------:R-:W-:-:S04]  /*1560*/  @P0 FADD.FTZ R3, -R8, -RZ ;  /* 0x800000ff08030221 */ /* 0x000fc80000010100 */
[----:B------:R-:W-:Y:S01]  /*1570*/  @P0 FFMA R7, R8, R3, R5 ;  /* 0x0000000308070223 */ /* 0x000fe20000000005 */
[----:B------:R-:W-:-:S03]  /*1580*/  @!P0 MOV R3, R0 ;  /* 0x0000000000038202 */ /* 0x000fc60000000f00 */
[----:B------:R-:W-:-:S04]  /*1590*/  @P0 FFMA R6, R7, R6, R8 ;  /* 0x0000000607060223 */ /* 0x000fc80000000008 */
[----:B------:R-:W-:-:S07]  /*15a0*/  @P0 FMUL.FTZ R3, R6, 2.3283064365386962891e-10 ;  /* 0x2f80000006030820 */ /* 0x000fce0000410000 */
.L_x_20:
[----:B------:R-:W-:Y:S01]  /*15b0*/  HFMA2 R7, -RZ, RZ, 0, 0 ;  /* 0x00000000ff077431 */ /* 0x000fe200000001ff */
[----:B------:R-:W-:-:S04]  /*15c0*/  MOV R6, R9 ;  /* 0x0000000900067202 */ /* 0x000fc80000000f00 */
[----:B------:R-:W-:Y:S05]  /*15d0*/  RET.REL.NODEC R6 `(_Z15layerNormKernelPfS_S_S_i) ;  /* 0xffffffe806887950 */ /* 0x000fea0003c3ffff */
        .weak           $__internal_1_$__cuda_sm3x_div_rn_noftz_f32_slowpath
        .type           $__internal_1_$__cuda_sm3x_div_rn_noftz_f32_slowpath,@function
        .size           $__internal_1_$__cuda_sm3x_div_rn_noftz_f32_slowpath,(.L_x_34 - $__internal_1_$__cuda_sm3x_div_rn_noftz_f32_slowpath)
$__internal_1_$__cuda_sm3x_div_rn_noftz_f32_slowpath:
[----:B------:R-:W-:Y:S01]  /*15e0*/  SHF.R.U32.HI R8, RZ, 0x17, R3 ;  /* 0x00000017ff087819 */ /* 0x000fe20000011603 */
[----:B------:R-:W-:Y:S01]  /*15f0*/  BSSY.RECONVERGENT B1, `(.L_x_21) ;  /* 0x0000062000017945 */ /* 0x000fe20003800200 */
[----:B------:R-:W-:Y:S02]  /*1600*/  SHF.R.U32.HI R7, RZ, 0x17, R0 ;  /* 0x00000017ff077819 */ /* 0x000fe40000011600 */
[----:B------:R-:W-:Y:S02]  /*1610*/  LOP3.LUT R12, R8, 0xff, RZ, 0xc0, !PT ;  /* 0x000000ff080c7812 */ /* 0x000fe400078ec0ff */
[----:B------:R-:W-:Y:S02]  /*1620*/  LOP3.LUT R10, R7, 0xff, RZ, 0xc0, !PT ;  /* 0x000000ff070a7812 */ /* 0x000fe400078ec0ff */
[----:B------:R-:W-:Y:S02]  /*1630*/  IADD3 R9, PT, PT, R12, -0x1, RZ ;  /* 0xffffffff0c097810 */ /* 0x000fe40007ffe0ff */
[----:B------:R-:W-:-:S02]  /*1640*/  IADD3 R8, PT, PT, R10, -0x1, RZ ;  /* 0xffffffff0a087810 */ /* 0x000fc40007ffe0ff */
[----:B------:R-:W-:-:S04]  /*1650*/  ISETP.GT.U32.AND P0, PT, R9, 0xfd, PT ;  /* 0x000000fd0900780c */ /* 0x000fc80003f04070 */
[----:B------:R-:W-:-:S13]  /*1660*/  ISETP.GT.U32.OR P0, PT, R8, 0xfd, P0 ;  /* 0x000000fd0800780c */ /* 0x000fda0000704470 */
[----:B------:R-:W-:Y:S01]  /*1670*/  @!P0 MOV R7, RZ ;  /* 0x000000ff00078202 */ /* 0x000fe20000000f00 */
[----:B------:R-:W-:Y:S06]  /*1680*/  @!P0 BRA `(.L_x_22) ;  /* 0x00000000005c8947 */ /* 0x000fec0003800000 */
[----:B------:R-:W-:Y:S02]  /*1690*/  FSETP.GTU.FTZ.AND P0, PT, |R0|, +INF , PT ;  /* 0x7f8000000000780b */ /* 0x000fe40003f1c200 */
[----:B------:R-:W-:-:S04]  /*16a0*/  FSETP.GTU.FTZ.AND P1, PT, |R3|, +INF , PT ;  /* 0x7f8000000300780b */ /* 0x000fc80003f3c200 */
[----:B------:R-:W-:-:S13]  /*16b0*/  PLOP3.LUT P0, PT, P0, P1, PT, 0xf8, 0x8f ;  /* 0x00000000008f781c */ /* 0x000fda0000703f70 */
[----:B------:R-:W-:Y:S05]  /*16c0*/  @P0 BRA `(.L_x_23) ;  /* 0x00000004004c0947 */ /* 0x000fea0003800000 */
[----:B------:R-:W-:-:S13]  /*16d0*/  LOP3.LUT P0, RZ, R3, 0x7fffffff, R0, 0xc8, !PT ;  /* 0x7fffffff03ff7812 */ /* 0x000fda000780c800 */
[----:B------:R-:W-:Y:S05]  /*16e0*/  @!P0 BRA `(.L_x_24) ;  /* 0x00000004003c8947 */ /* 0x000fea0003800000 */
[C---:B------:R-:W-:Y:S02]  /*16f0*/  FSETP.NEU.FTZ.AND P2, PT, |R0|.reuse, +INF , PT ;  /* 0x7f8000000000780b */ /* 0x040fe40003f5d200 */
[----:B------:R-:W-:Y:S02]  /*1700*/  FSETP.NEU.FTZ.AND P1, PT, |R3|, +INF , PT ;  /* 0x7f8000000300780b */ /* 0x000fe40003f3d200 */
[----:B------:R-:W-:-:S11]  /*1710*/  FSETP.NEU.FTZ.AND P0, PT, |R0|, +INF , PT ;  /* 0x7f8000000000780b */ /* 0x000fd60003f1d200 */
[----:B------:R-:W-:Y:S05]  /*1720*/  @!P1 BRA !P2, `(.L_x_24) ;  /* 0x00000004002c9947 */ /* 0x000fea0005000000 */
[----:B------:R-:W-:-:S04]  /*1730*/  LOP3.LUT P2, RZ, R0, 0x7fffffff, RZ, 0xc0, !PT ;  /* 0x7fffffff00ff7812 */ /* 0x000fc8000784c0ff */
[----:B------:R-:W-:-:S13]  /*1740*/  PLOP3.LUT P1, PT, P1, P2, PT, 0x2f, 0xf2 ;  /* 0x0000000000f2781c */ /* 0x000fda0000f24577 */
[----:B------:R-:W-:Y:S05]  /*1750*/  @P1 BRA `(.L_x_25) ;  /* 0x0000000400181947 */ /* 0x000fea0003800000 */
[----:B------:R-:W-:-:S04]  /*1760*/  LOP3.LUT P1, RZ, R3, 0x7fffffff, RZ, 0xc0, !PT ;  /* 0x7fffffff03ff7812 */ /* 0x000fc8000782c0ff */
[----:B------:R-:W-:-:S13]  /*1770*/  PLOP3.LUT P0, PT, P0, P1, PT, 0x2f, 0xf2 ;  /* 0x0000000000f2781c */ /* 0x000fda0000702577 */
[----:B------:R-:W-:Y:S05]  /*1780*/  @P0 BRA `(.L_x_26) ;  /* 0x0000000400000947 */ /* 0x000fea0003800000 */
[----:B------:R-:W-:Y:S02]  /*1790*/  ISETP.GE.AND P0, PT, R8, RZ, PT ;  /* 0x000000ff0800720c */ /* 0x000fe40003f06270 */
[----:B------:R-:W-:-:S11]  /*17a0*/  ISETP.GE.AND P1, PT, R9, RZ, PT ;  /* 0x000000ff0900720c */ /* 0x000fd60003f26270 */
[----:B------:R-:W-:Y:S01]  /*17b0*/  @P0 MOV R7, RZ ;  /* 0x000000ff00070202 */ /* 0x000fe20000000f00 */
[----:B------:R-:W-:Y:S01]  /*17c0*/  @!P0 FFMA R0, R0, 1.84467440737095516160e+19, RZ ;  /* 0x5f80000000008823 */ /* 0x000fe200000000ff */
[----:B------:R-:W-:Y:S01]  /*17d0*/  @!P0 MOV R7, 0xffffffc0 ;  /* 0xffffffc000078802 */ /* 0x000fe20000000f00 */
[----:B------:R-:W-:-:S03]  /*17e0*/  @!P1 FFMA R3, R3, 1.84467440737095516160e+19, RZ ;  /* 0x5f80000003039823 */ /* 0x000fc600000000ff */
[----:B------:R-:W-:-:S07]  /*17f0*/  @!P1 IADD3 R7, PT, PT, R7, 0x40, RZ ;  /* 0x0000004007079810 */ /* 0x000fce0007ffe0ff */
.L_x_22:
[----:B------:R-:W-:Y:S01]  /*1800*/  LEA R8, R12, 0xc0800000, 0x17 ;  /* 0xc08000000c087811 */ /* 0x000fe200078eb8ff */
[----:B------:R-:W-:Y:S03]  /*1810*/  BSSY.RECONVERGENT B2, `(.L_x_27) ;  /* 0x0000036000027945 */ /* 0x000fe60003800200 */
[----:B------:R-:W-:Y:S02]  /*1820*/  IADD3 R8, PT, PT, -R8, R3, RZ ;  /* 0x0000000308087210 */ /* 0x000fe40007ffe1ff */
[----:B------:R-:W-:Y:S02]  /*1830*/  IADD3 R3, PT, PT, R10, -0x7f, RZ ;  /* 0xffffff810a037810 */ /* 0x000fe40007ffe0ff */
[----:B------:R0:W1:Y:S01]  /*1840*/  MUFU.RCP R9, R8 ;  /* 0x0000000800097308 */ /* 0x0000620000001000 */
[----:B------:R-:W-:Y:S02]  /*1850*/  FADD.FTZ R11, -R8, -RZ ;  /* 0x800000ff080b7221 */ /* 0x000fe40000010100 */
[C---:B------:R-:W-:Y:S01]  /*1860*/  IMAD R0, R3.reuse, -0x800000, R0 ;  /* 0xff80000003007824 */ /* 0x040fe200078e0200 */
[----:B0-----:R-:W-:-:S04]  /*1870*/  IADD3 R8, PT, PT, R3, 0x7f, -R12 ;  /* 0x0000007f03087810 */ /* 0x001fc80007ffe80c */
[----:B------:R-:W-:Y:S01]  /*1880*/  IADD3 R8, PT, PT, R8, R7, RZ ;  /* 0x0000000708087210 */ /* 0x000fe20007ffe0ff */
[----:B-1----:R-:W-:-:S04]  /*1890*/  FFMA R10, R9, R11, 1 ;  /* 0x3f800000090a7423 */ /* 0x002fc8000000000b */
[----:B------:R-:W-:-:S04]  /*18a0*/  FFMA R14, R9, R10, R9 ;  /* 0x0000000a090e7223 */ /* 0x000fc80000000009 */
[----:B------:R-:W-:-:S04]  /*18b0*/  FFMA R9, R0, R14, RZ ;  /* 0x0000000e00097223 */ /* 0x000fc800000000ff */
[----:B------:R-:W-:-:S04]  /*18c0*/  FFMA R10, R11, R9, R0 ;  /* 0x000000090b0a7223 */ /* 0x000fc80000000000 */
[----:B------:R-:W-:-:S04]  /*18d0*/  FFMA R9, R14, R10, R9 ;  /* 0x0000000a0e097223 */ /* 0x000fc80000000009 */
[----:B------:R-:W-:-:S04]  /*18e0*/  FFMA R10, R11, R9, R0 ;  /* 0x000000090b0a7223 */ /* 0x000fc80000000000 */
[----:B------:R-:W-:-:S05]  /*18f0*/  FFMA R0, R14, R10, R9 ;  /* 0x0000000a0e007223 */ /* 0x000fca0000000009 */
[----:B------:R-:W-:-:S04]  /*1900*/  SHF.R.U32.HI R3, RZ, 0x17, R0 ;  /* 0x00000017ff037819 */ /* 0x000fc80000011600 */
[----:B------:R-:W-:-:S04]  /*1910*/  LOP3.LUT R3, R3, 0xff, RZ, 0xc0, !PT ;  /* 0x000000ff03037812 */ /* 0x000fc800078ec0ff */
[----:B------:R-:W-:-:S04]  /*1920*/  IADD3 R11, PT, PT, R3, R8, RZ ;  /* 0x00000008030b7210 */ /* 0x000fc80007ffe0ff */
[----:B------:R-:W-:-:S04]  /*1930*/  IADD3 R3, PT, PT, R11, -0x1, RZ ;  /* 0xffffffff0b037810 */ /* 0x000fc80007ffe0ff */
[----:B------:R-:W-:-:S13]  /*1940*/  ISETP.GE.U32.AND P0, PT, R3, 0xfe, PT ;  /* 0x000000fe0300780c */ /* 0x000fda0003f06070 */
[----:B------:R-:W-:Y:S05]  /*1950*/  @!P0 BRA `(.L_x_28) ;  /* 0x0000000000808947 */ /* 0x000fea0003800000 */
[----:B------:R-:W-:-:S13]  /*1960*/  ISETP.GT.AND P0, PT, R11, 0xfe, PT ;  /* 0x000000fe0b00780c */ /* 0x000fda0003f04270 */
[----:B------:R-:W-:Y:S05]  /*1970*/  @P0 BRA `(.L_x_29) ;  /* 0x00000000006c0947 */ /* 0x000fea0003800000 */
[----:B------:R-:W-:-:S13]  /*1980*/  ISETP.GE.AND P0, PT, R11, 0x1, PT ;  /* 0x000000010b00780c */ /* 0x000fda0003f06270 */
[----:B------:R-:W-:Y:S05]  /*1990*/  @P0 BRA `(.L_x_30) ;  /* 0x0000000000740947 */ /* 0x000fea0003800000 */
[----:B------:R-:W-:Y:S02]  /*19a0*/  ISETP.GE.AND P0, PT, R11, -0x18, PT ;  /* 0xffffffe80b00780c */ /* 0x000fe40003f06270 */
[----:B------:R-:W-:-:S11]  /*19b0*/  LOP3.LUT R0, R0, 0x80000000, RZ, 0xc0, !PT ;  /* 0x8000000000007812 */ /* 0x000fd600078ec0ff */
[----:B------:R-:W-:Y:S05]  /*19c0*/  @!P0 BRA `(.L_x_30) ;  /* 0x0000000000688947 */ /* 0x000fea0003800000 */
[CCC-:B------:R-:W-:Y:S01]  /*19d0*/  FFMA.RZ R3, R14.reuse, R10.reuse, R9.reuse ;  /* 0x0000000a0e037223 */ /* 0x1c0fe2000000c009 */
[CCC-:B------:R-:W-:Y:S01]  /*19e0*/  FFMA.RM R8, R14.reuse, R10.reuse, R9.reuse ;  /* 0x0000000a0e087223 */ /* 0x1c0fe20000004009 */
[C---:B------:R-:W-:Y:S02]  /*19f0*/  ISETP.NE.AND P2, PT, R11.reuse, RZ, PT ;  /* 0x000000ff0b00720c */ /* 0x040fe40003f45270 */
[----:B------:R-:W-:Y:S02]  /*1a00*/  ISETP.NE.AND P1, PT, R11, RZ, PT ;  /* 0x000000ff0b00720c */ /* 0x000fe40003f25270 */
[----:B------:R-:W-:Y:S01]  /*1a10*/  LOP3.LUT R7, R3, 0x7fffff, RZ, 0xc0, !PT ;  /* 0x007fffff03077812 */ /* 0x000fe200078ec0ff */
[----:B------:R-:W-:Y:S01]  /*1a20*/  FFMA.RP R3, R14, R10, R9 ;  /* 0x0000000a0e037223 */ /* 0x000fe20000008009 */
[----:B------:R-:W-:Y:S02]  /*1a30*/  IADD3 R10, PT, PT, R11, 0x20, RZ ;  /* 0x000000200b0a7810 */ /* 0x000fe40007ffe0ff */
[----:B------:R-:W-:-:S02]  /*1a40*/  LOP3.LUT R7, R7, 0x800000, RZ, 0xfc, !PT ;  /* 0x0080000007077812 */ /* 0x000fc400078efcff */
[----:B------:R-:W-:Y:S02]  /*1a50*/  IADD3 R9, PT, PT, -R11, RZ, RZ ;  /* 0x000000ff0b097210 */ /* 0x000fe40007ffe1ff */
[----:B------:R-:W-:Y:S02]  /*1a60*/  SHF.L.U32 R10, R7, R10, RZ ;  /* 0x0000000a070a7219 */ /* 0x000fe400000006ff */
[----:B------:R-:W-:Y:S02]  /*1a70*/  FSETP.NEU.FTZ.AND P0, PT, R3, R8, PT ;  /* 0x000000080300720b */ /* 0x000fe40003f1d000 */
[----:B------:R-:W-:Y:S02]  /*1a80*/  SEL R8, R9, RZ, P2 ;  /* 0x000000ff09087207 */ /* 0x000fe40001000000 */
[----:B------:R-:W-:Y:S02]  /*1a90*/  ISETP.NE.AND P1, PT, R10, RZ, P1 ;  /* 0x000000ff0a00720c */ /* 0x000fe40000f25270 */
[----:B------:R-:W-:-:S02]  /*1aa0*/  SHF.R.U32.HI R8, RZ, R8, R7 ;  /* 0x00000008ff087219 */ /* 0x000fc40000011607 */
[----:B------:R-:W-:Y:S02]  /*1ab0*/  PLOP3.LUT P0, PT, P0, P1, PT, 0xf8, 0x8f ;  /* 0x00000000008f781c */ /* 0x000fe40000703f70 */
[----:B------:R-:W-:Y:S02]  /*1ac0*/  SHF.R.U32.HI R10, RZ, 0x1, R8 ;  /* 0x00000001ff0a7819 */ /* 0x000fe40000011608 */
[----:B------:R-:W-:-:S04]  /*1ad0*/  SEL R3, RZ, 0x1, !P0 ;  /* 0x00000001ff037807 */ /* 0x000fc80004000000 */
[----:B------:R-:W-:-:S04]  /*1ae0*/  LOP3.LUT R3, R3, 0x1, R10, 0xf8, !PT ;  /* 0x0000000103037812 */ /* 0x000fc800078ef80a */
[----:B------:R-:W-:-:S04]  /*1af0*/  LOP3.LUT R3, R3, R8, RZ, 0xc0, !PT ;  /* 0x0000000803037212 */ /* 0x000fc800078ec0ff */
[----:B------:R-:W-:-:S04]  /*1b00*/  IADD3 R3, PT, PT, R10, R3, RZ ;  /* 0x000000030a037210 */ /* 0x000fc80007ffe0ff */
[----:B------:R-:W-:Y:S01]  /*1b10*/  LOP3.LUT R0, R3, R0, RZ, 0xfc, !PT ;  /* 0x0000000003007212 */ /* 0x000fe200078efcff */
[----:B------:R-:W-:Y:S06]  /*1b20*/  BRA `(.L_x_30) ;  /* 0x0000000000107947 */ /* 0x000fec0003800000 */
.L_x_29:
[----:B------:R-:W-:-:S04]  /*1b30*/  LOP3.LUT R0, R0, 0x80000000, RZ, 0xc0, !PT ;  /* 0x8000000000007812 */ /* 0x000fc800078ec0ff */
[----:B------:R-:W-:Y:S01]  /*1b40*/  LOP3.LUT R0, R0, 0x7f800000, RZ, 0xfc, !PT ;  /* 0x7f80000000007812 */ /* 0x000fe200078efcff */
[----:B------:R-:W-:Y:S06]  /*1b50*/  BRA `(.L_x_30) ;  /* 0x0000000000047947 */ /* 0x000fec0003800000 */
.L_x_28:
[----:B------:R-:W-:-:S07]  /*1b60*/  LEA R0, R8, R0, 0x17 ;  /* 0x0000000008007211 */ /* 0x000fce00078eb8ff */
.L_x_30:
[----:B------:R-:W-:Y:S05]  /*1b70*/  BSYNC.RECONVERGENT B2 ;  /* 0x0000000000027941 */ /* 0x000fea0003800200 */
.L_x_27:
[----:B------:R-:W-:Y:S05]  /*1b80*/  BRA `(.L_x_31) ;  /* 0x0000000000207947 */ /* 0x000fea0003800000 */
.L_x_26:
[----:B------:R-:W-:-:S04]  /*1b90*/  LOP3.LUT R0, R3, 0x80000000, R0, 0x48, !PT ;  /* 0x8000000003007812 */ /* 0x000fc800078e4800 */
[----:B------:R-:W-:Y:S01]  /*1ba0*/  LOP3.LUT R0, R0, 0x7f800000, RZ, 0xfc, !PT ;  /* 0x7f80000000007812 */ /* 0x000fe200078efcff */
[----:B------:R-:W-:Y:S06]  /*1bb0*/  BRA `(.L_x_31) ;  /* 0x0000000000147947 */ /* 0x000fec0003800000 */
.L_x_25:
[----:B------:R-:W-:Y:S01]  /*1bc0*/  LOP3.LUT R0, R3, 0x80000000, R0, 0x48, !PT ;  /* 0x8000000003007812 */ /* 0x000fe200078e4800 */
[----:B------:R-:W-:Y:S06]  /*1bd0*/  BRA `(.L_x_31) ;  /* 0x00000000000c7947 */ /* 0x000fec0003800000 */
.L_x_24:
[----:B------:R-:W0:Y:S01]  /*1be0*/  MUFU.RSQ R0, -QNAN ;  /* 0xffc0000000007908 */ /* 0x000e220000001400 */
[----:B------:R-:W-:Y:S05]  /*1bf0*/  BRA `(.L_x_31) ;  /* 0x0000000000047947 */ /* 0x000fea0003800000 */
.L_x_23:
[----:B------:R-:W-:-:S07]  /*1c00*/  FADD.FTZ R0, R0, R3 ;  /* 0x0000000300007221 */ /* 0x000fce0000010000 */
.L_x_31:
[----:B------:R-:W-:Y:S05]  /*1c10*/  BSYNC.RECONVERGENT B1 ;  /* 0x0000000000017941 */ /* 0x000fea0003800200 */
.L_x_21:
[----:B------:R-:W-:-:S04]  /*1c20*/  HFMA2 R3, -RZ, RZ, 0, 0 ;  /* 0x00000000ff037431 */ /* 0x000fc800000001ff */
[----:B0-----:R-:W-:Y:S05]  /*1c30*/  RET.REL.NODEC R2 `(_Z15layerNormKernelPfS_S_S_i) ;  /* 0xffffffe002f07950 */ /* 0x001fea0003c3ffff */
.L_x_32:
[----:B------:R-:W-:-:S00]  /*1c40*/  BRA `(.L_x_32) ;  /* 0xfffffffc00fc7947 */ /* 0x000fc0000383ffff */
[----:B------:R-:W-:-:S00]  /*1c50*/  NOP ;  /* 0x0000000000007918 */ /* 0x000fc00000000000 */
        /* <DEDUP_REMOVED lines=10> */
.L_x_34:


//--------------------- .nv.shared.reserved.0     --------------------------
	.section	.nv.shared.reserved.0,"aw",@nobits
	.weak		__nv_reservedSMEM_offset_0_alias
	.size		__nv_reservedSMEM_offset_0_alias, 0, 64
	.other		__nv_reservedSMEM_offset_0_alias,@"STO_CUDA_RESERVED_SHARED STV_DEFAULT"
__nv_reservedSMEM_offset_0_alias:
	.zero		0
	.zero		64


//--------------------- .nv.constant0._Z15layerNormKernelPfS_S_S_i --------------------------
	.section	.nv.constant0._Z15layerNormKernelPfS_S_S_i,"a",@progbits
	.sectionflags	@""
	.align	4
.nv.constant0._Z15layerNormKernelPfS_S_S_i:
	.zero		932


//--------------------- SYMBOLS --------------------------

	.type		.nv.reservedSmem.offset0,@object
	.size		.nv.reservedSmem.offset0,0x4
